//
// Generated by NVIDIA NVVM Compiler
//
// Compiler Build ID: CL-36424714
// Cuda compilation tools, release 13.0, V13.0.88
// Based on NVVM 20.0.0
//

.version 9.0
.target sm_100
.address_size 64

	// .globl	_Z11kernel_mainPcS_PiS_
// _ZZ11kernel_mainPcS_PiS_E8d_sc_mat has been demoted
// _ZZ11kernel_mainPcS_PiS_E9d_dir_mat has been demoted

.visible .entry _Z11kernel_mainPcS_PiS_(
	.param .u64 .ptr .align 1 _Z11kernel_mainPcS_PiS__param_0,
	.param .u64 .ptr .align 1 _Z11kernel_mainPcS_PiS__param_1,
	.param .u64 .ptr .align 1 _Z11kernel_mainPcS_PiS__param_2,
	.param .u64 .ptr .align 1 _Z11kernel_mainPcS_PiS__param_3
)
{
	.reg .pred 	%p<57>;
	.reg .b16 	%rs<43>;
	.reg .b32 	%r<181>;
	.reg .b64 	%rd<21>;
	// demoted variable
	.shared .align 4 .b8 _ZZ11kernel_mainPcS_PiS_E8d_sc_mat[16900];
	// demoted variable
	.shared .align 1 .b8 _ZZ11kernel_mainPcS_PiS_E9d_dir_mat[4225];
	ld.param.u64 	%rd7, [_Z11kernel_mainPcS_PiS__param_0];
	ld.param.u64 	%rd8, [_Z11kernel_mainPcS_PiS__param_1];
	ld.param.u64 	%rd9, [_Z11kernel_mainPcS_PiS__param_2];
	ld.param.u64 	%rd10, [_Z11kernel_mainPcS_PiS__param_3];
	mov.b32 	%r149, 0;
	mov.u32 	%r88, _ZZ11kernel_mainPcS_PiS_E8d_sc_mat;
	mov.u32 	%r90, _ZZ11kernel_mainPcS_PiS_E9d_dir_mat;
$L__BB0_1:
	mad.lo.s32 	%r89, %r149, 260, %r88;
	mad.lo.s32 	%r91, %r149, 65, %r90;
	mov.b32 	%r92, 0;
	st.shared.u32 	[%r89], %r92;
	mov.b16 	%rs18, 0;
	st.shared.u8 	[%r91], %rs18;
	st.shared.u32 	[%r89+4], %r92;
	st.shared.u8 	[%r91+1], %rs18;
	st.shared.u32 	[%r89+8], %r92;
	st.shared.u8 	[%r91+2], %rs18;
	st.shared.u32 	[%r89+12], %r92;
	st.shared.u8 	[%r91+3], %rs18;
	st.shared.u32 	[%r89+16], %r92;
	st.shared.u8 	[%r91+4], %rs18;
	st.shared.u32 	[%r89+20], %r92;
	st.shared.u8 	[%r91+5], %rs18;
	st.shared.u32 	[%r89+24], %r92;
	st.shared.u8 	[%r91+6], %rs18;
	st.shared.u32 	[%r89+28], %r92;
	st.shared.u8 	[%r91+7], %rs18;
	st.shared.u32 	[%r89+32], %r92;
	st.shared.u8 	[%r91+8], %rs18;
	st.shared.u32 	[%r89+36], %r92;
	st.shared.u8 	[%r91+9], %rs18;
	st.shared.u32 	[%r89+40], %r92;
	st.shared.u8 	[%r91+10], %rs18;
	st.shared.u32 	[%r89+44], %r92;
	st.shared.u8 	[%r91+11], %rs18;
	st.shared.u32 	[%r89+48], %r92;
	st.shared.u8 	[%r91+12], %rs18;
	st.shared.u32 	[%r89+52], %r92;
	st.shared.u8 	[%r91+13], %rs18;
	st.shared.u32 	[%r89+56], %r92;
	st.shared.u8 	[%r91+14], %rs18;
	st.shared.u32 	[%r89+60], %r92;
	st.shared.u8 	[%r91+15], %rs18;
	st.shared.u32 	[%r89+64], %r92;
	st.shared.u8 	[%r91+16], %rs18;
	st.shared.u32 	[%r89+68], %r92;
	st.shared.u8 	[%r91+17], %rs18;
	st.shared.u32 	[%r89+72], %r92;
	st.shared.u8 	[%r91+18], %rs18;
	st.shared.u32 	[%r89+76], %r92;
	st.shared.u8 	[%r91+19], %rs18;
	st.shared.u32 	[%r89+80], %r92;
	st.shared.u8 	[%r91+20], %rs18;
	st.shared.u32 	[%r89+84], %r92;
	st.shared.u8 	[%r91+21], %rs18;
	st.shared.u32 	[%r89+88], %r92;
	st.shared.u8 	[%r91+22], %rs18;
	st.shared.u32 	[%r89+92], %r92;
	st.shared.u8 	[%r91+23], %rs18;
	st.shared.u32 	[%r89+96], %r92;
	st.shared.u8 	[%r91+24], %rs18;
	st.shared.u32 	[%r89+100], %r92;
	st.shared.u8 	[%r91+25], %rs18;
	st.shared.u32 	[%r89+104], %r92;
	st.shared.u8 	[%r91+26], %rs18;
	st.shared.u32 	[%r89+108], %r92;
	st.shared.u8 	[%r91+27], %rs18;
	st.shared.u32 	[%r89+112], %r92;
	st.shared.u8 	[%r91+28], %rs18;
	st.shared.u32 	[%r89+116], %r92;
	st.shared.u8 	[%r91+29], %rs18;
	st.shared.u32 	[%r89+120], %r92;
	st.shared.u8 	[%r91+30], %rs18;
	st.shared.u32 	[%r89+124], %r92;
	st.shared.u8 	[%r91+31], %rs18;
	st.shared.u32 	[%r89+128], %r92;
	st.shared.u8 	[%r91+32], %rs18;
	st.shared.u32 	[%r89+132], %r92;
	st.shared.u8 	[%r91+33], %rs18;
	st.shared.u32 	[%r89+136], %r92;
	st.shared.u8 	[%r91+34], %rs18;
	st.shared.u32 	[%r89+140], %r92;
	st.shared.u8 	[%r91+35], %rs18;
	st.shared.u32 	[%r89+144], %r92;
	st.shared.u8 	[%r91+36], %rs18;
	st.shared.u32 	[%r89+148], %r92;
	st.shared.u8 	[%r91+37], %rs18;
	st.shared.u32 	[%r89+152], %r92;
	st.shared.u8 	[%r91+38], %rs18;
	st.shared.u32 	[%r89+156], %r92;
	st.shared.u8 	[%r91+39], %rs18;
	st.shared.u32 	[%r89+160], %r92;
	st.shared.u8 	[%r91+40], %rs18;
	st.shared.u32 	[%r89+164], %r92;
	st.shared.u8 	[%r91+41], %rs18;
	st.shared.u32 	[%r89+168], %r92;
	st.shared.u8 	[%r91+42], %rs18;
	st.shared.u32 	[%r89+172], %r92;
	st.shared.u8 	[%r91+43], %rs18;
	st.shared.u32 	[%r89+176], %r92;
	st.shared.u8 	[%r91+44], %rs18;
	st.shared.u32 	[%r89+180], %r92;
	st.shared.u8 	[%r91+45], %rs18;
	st.shared.u32 	[%r89+184], %r92;
	st.shared.u8 	[%r91+46], %rs18;
	st.shared.u32 	[%r89+188], %r92;
	st.shared.u8 	[%r91+47], %rs18;
	st.shared.u32 	[%r89+192], %r92;
	st.shared.u8 	[%r91+48], %rs18;
	st.shared.u32 	[%r89+196], %r92;
	st.shared.u8 	[%r91+49], %rs18;
	st.shared.u32 	[%r89+200], %r92;
	st.shared.u8 	[%r91+50], %rs18;
	st.shared.u32 	[%r89+204], %r92;
	st.shared.u8 	[%r91+51], %rs18;
	st.shared.u32 	[%r89+208], %r92;
	st.shared.u8 	[%r91+52], %rs18;
	st.shared.u32 	[%r89+212], %r92;
	st.shared.u8 	[%r91+53], %rs18;
	st.shared.u32 	[%r89+216], %r92;
	st.shared.u8 	[%r91+54], %rs18;
	st.shared.u32 	[%r89+220], %r92;
	st.shared.u8 	[%r91+55], %rs18;
	st.shared.u32 	[%r89+224], %r92;
	st.shared.u8 	[%r91+56], %rs18;
	st.shared.u32 	[%r89+228], %r92;
	st.shared.u8 	[%r91+57], %rs18;
	st.shared.u32 	[%r89+232], %r92;
	st.shared.u8 	[%r91+58], %rs18;
	st.shared.u32 	[%r89+236], %r92;
	st.shared.u8 	[%r91+59], %rs18;
	st.shared.u32 	[%r89+240], %r92;
	st.shared.u8 	[%r91+60], %rs18;
	st.shared.u32 	[%r89+244], %r92;
	st.shared.u8 	[%r91+61], %rs18;
	st.shared.u32 	[%r89+248], %r92;
	st.shared.u8 	[%r91+62], %rs18;
	st.shared.u32 	[%r89+252], %r92;
	st.shared.u8 	[%r91+63], %rs18;
	st.shared.u32 	[%r89+256], %r92;
	st.shared.u8 	[%r91+64], %rs18;
	add.s32 	%r149, %r149, 1;
	setp.ne.s32 	%p1, %r149, 65;
	@%p1 bra 	$L__BB0_1;
	mov.u32 	%r3, %ctaid.x;
	shl.b32 	%r96, %r3, 6;
	add.s32 	%r4, %r96, -1;
	ld.shared.u32 	%r158, [_ZZ11kernel_mainPcS_PiS_E8d_sc_mat];
	cvt.u64.u32 	%rd11, %r96;
	cvta.to.global.u64 	%rd12, %rd8;
	add.s64 	%rd13, %rd11, %rd12;
	add.s64 	%rd1, %rd13, 1;
	cvta.to.global.u64 	%rd2, %rd7;
	mov.b32 	%r159, -2;
	mov.b32 	%r151, 1;
$L__BB0_3:
	add.s32 	%r98, %r4, %r151;
	cvt.u64.u32 	%rd14, %r98;
	add.s64 	%rd15, %rd2, %rd14;
	ld.global.u8 	%rs1, [%rd15];
	mad.lo.s32 	%r100, %r151, 260, %r88;
	mad.lo.s32 	%r11, %r151, 65, %r90;
	ld.shared.u32 	%r12, [%r100];
	add.s32 	%r155, %r100, 8;
	mov.b32 	%r156, 2;
	mov.u64 	%rd20, %rd1;
	mov.u32 	%r157, %r12;
$L__BB0_4:
	mov.u32 	%r15, %r156;
	ld.global.u8 	%rs2, [%rd20+-1];
	setp.eq.s16 	%p2, %rs1, %rs2;
	selp.b32 	%r102, 1, -1, %p2;
	add.s32 	%r103, %r102, %r158;
	ld.shared.u32 	%r21, [%r155+-264];
	add.s32 	%r22, %r21, -2;
	max.s32 	%r104, %r103, %r22;
	max.s32 	%r105, %r157, 2;
	add.s32 	%r106, %r105, -2;
	max.s32 	%r23, %r104, %r106;
	setp.ne.s32 	%p3, %r23, %r103;
	@%p3 bra 	$L__BB0_6;
	selp.b16 	%rs41, 1, 2, %p2;
	bra.uni 	$L__BB0_8;
$L__BB0_6:
	setp.eq.s32 	%p4, %r23, %r22;
	mov.b16 	%rs41, 3;
	@%p4 bra 	$L__BB0_8;
	add.s32 	%r107, %r157, -2;
	setp.eq.s32 	%p5, %r23, %r107;
	selp.b16 	%rs41, 4, 0, %p5;
$L__BB0_8:
	add.s32 	%r24, %r11, %r15;
	st.shared.u8 	[%r24+-1], %rs41;
	st.shared.u32 	[%r155+-4], %r23;
	ld.global.u8 	%rs6, [%rd20];
	setp.eq.s16 	%p7, %rs1, %rs6;
	selp.b32 	%r108, 1, -1, %p7;
	add.s32 	%r109, %r108, %r21;
	ld.shared.u32 	%r158, [%r155+-260];
	add.s32 	%r26, %r158, -2;
	max.s32 	%r110, %r109, %r26;
	max.u32 	%r111, %r23, 2;
	add.s32 	%r112, %r111, -2;
	max.s32 	%r157, %r110, %r112;
	setp.eq.s32 	%p8, %r157, %r109;
	@%p8 bra 	$L__BB0_11;
	setp.eq.s32 	%p9, %r157, %r26;
	mov.b16 	%rs42, 3;
	@%p9 bra 	$L__BB0_12;
	add.s32 	%r113, %r23, -2;
	setp.eq.s32 	%p10, %r157, %r113;
	selp.b16 	%rs42, 4, 0, %p10;
	bra.uni 	$L__BB0_12;
$L__BB0_11:
	selp.b16 	%rs42, 1, 2, %p7;
$L__BB0_12:
	max.s32 	%r114, %r23, %r159;
	setp.gt.s32 	%p12, %r23, %r159;
	st.shared.u8 	[%r24], %rs42;
	st.shared.u32 	[%r155], %r157;
	setp.gt.u32 	%p13, %r157, %r114;
	add.s32 	%r115, %r15, -1;
	selp.b32 	%r116, %r115, %r179, %p12;
	selp.b32 	%r179, %r15, %r116, %p13;
	selp.b32 	%r117, %r151, %r180, %p13;
	selp.b32 	%r180, %r151, %r117, %p12;
	max.u32 	%r159, %r157, %r114;
	add.s64 	%rd20, %rd20, 2;
	add.s32 	%r156, %r15, 2;
	add.s32 	%r155, %r155, 8;
	setp.ne.s32 	%p14, %r15, 64;
	@%p14 bra 	$L__BB0_4;
	add.s32 	%r151, %r151, 1;
	setp.ne.s32 	%p15, %r151, 65;
	mov.u32 	%r158, %r12;
	@%p15 bra 	$L__BB0_3;
	mad.lo.s32 	%r120, %r180, 260, %r88;
	shl.b32 	%r121, %r179, 2;
	add.s32 	%r122, %r120, %r121;
	ld.shared.u32 	%r123, [%r122];
	cvta.to.global.u64 	%rd16, %rd9;
	mul.wide.u32 	%rd17, %r3, 4;
	add.s64 	%rd18, %rd16, %rd17;
	st.global.u32 	[%rd18], %r123;
	shl.b32 	%r34, %r3, 7;
	cvta.to.global.u64 	%rd5, %rd10;
	mov.b32 	%r162, 0;
$L__BB0_15:
	mad.lo.s32 	%r125, %r180, 65, %r90;
	add.s32 	%r126, %r125, %r179;
	ld.shared.u8 	%rs25, [%r126];
	setp.gt.s16 	%p16, %rs25, 2;
	@%p16 bra 	$L__BB0_18;
	add.s16 	%rs26, %rs25, -1;
	setp.lt.u16 	%p19, %rs26, 2;
	@%p19 bra 	$L__BB0_21;
	setp.eq.s16 	%p20, %rs25, 0;
	@%p20 bra 	$L__BB0_80;
	bra.uni 	$L__BB0_23;
$L__BB0_18:
	setp.eq.s16 	%p17, %rs25, 3;
	@%p17 bra 	$L__BB0_22;
	setp.eq.s16 	%p18, %rs25, 4;
	@%p18 bra 	$L__BB0_20;
	bra.uni 	$L__BB0_23;
$L__BB0_20:
	add.s32 	%r179, %r179, -1;
	bra.uni 	$L__BB0_23;
$L__BB0_21:
	add.s32 	%r180, %r180, -1;
	add.s32 	%r179, %r179, -1;
	bra.uni 	$L__BB0_23;
$L__BB0_22:
	add.s32 	%r180, %r180, -1;
$L__BB0_23:
	add.s32 	%r127, %r34, %r162;
	cvt.u64.u32 	%rd19, %r127;
	add.s64 	%rd6, %rd5, %rd19;
	st.global.u8 	[%rd6], %rs25;
	mad.lo.s32 	%r129, %r180, 65, %r90;
	add.s32 	%r130, %r129, %r179;
	ld.shared.u8 	%rs27, [%r130];
	setp.gt.s16 	%p21, %rs27, 2;
	@%p21 bra 	$L__BB0_26;
	add.s16 	%rs28, %rs27, -1;
	setp.lt.u16 	%p24, %rs28, 2;
	@%p24 bra 	$L__BB0_30;
	setp.eq.s16 	%p25, %rs27, 0;
	@%p25 bra 	$L__BB0_80;
	bra.uni 	$L__BB0_31;
$L__BB0_26:
	setp.eq.s16 	%p22, %rs27, 3;
	@%p22 bra 	$L__BB0_29;
	setp.ne.s16 	%p23, %rs27, 4;
	@%p23 bra 	$L__BB0_31;
	add.s32 	%r179, %r179, -1;
	bra.uni 	$L__BB0_31;
$L__BB0_29:
	add.s32 	%r180, %r180, -1;
	bra.uni 	$L__BB0_31;
$L__BB0_30:
	add.s32 	%r180, %r180, -1;
	add.s32 	%r179, %r179, -1;
$L__BB0_31:
	st.global.u8 	[%rd6+1], %rs27;
	mad.lo.s32 	%r132, %r180, 65, %r90;
	add.s32 	%r133, %r132, %r179;
	ld.shared.u8 	%rs29, [%r133];
	setp.gt.s16 	%p26, %rs29, 2;
	@%p26 bra 	$L__BB0_34;
	add.s16 	%rs30, %rs29, -1;
	setp.lt.u16 	%p29, %rs30, 2;
	@%p29 bra 	$L__BB0_38;
	setp.eq.s16 	%p30, %rs29, 0;
	@%p30 bra 	$L__BB0_80;
	bra.uni 	$L__BB0_39;
$L__BB0_34:
	setp.eq.s16 	%p27, %rs29, 3;
	@%p27 bra 	$L__BB0_37;
	setp.ne.s16 	%p28, %rs29, 4;
	@%p28 bra 	$L__BB0_39;
	add.s32 	%r179, %r179, -1;
	bra.uni 	$L__BB0_39;
$L__BB0_37:
	add.s32 	%r180, %r180, -1;
	bra.uni 	$L__BB0_39;
$L__BB0_38:
	add.s32 	%r180, %r180, -1;
	add.s32 	%r179, %r179, -1;
$L__BB0_39:
	st.global.u8 	[%rd6+2], %rs29;
	mad.lo.s32 	%r135, %r180, 65, %r90;
	add.s32 	%r136, %r135, %r179;
	ld.shared.u8 	%rs31, [%r136];
	setp.gt.s16 	%p31, %rs31, 2;
	@%p31 bra 	$L__BB0_42;
	add.s16 	%rs32, %rs31, -1;
	setp.lt.u16 	%p34, %rs32, 2;
	@%p34 bra 	$L__BB0_46;
	setp.eq.s16 	%p35, %rs31, 0;
	@%p35 bra 	$L__BB0_80;
	bra.uni 	$L__BB0_47;
$L__BB0_42:
	setp.eq.s16 	%p32, %rs31, 3;
	@%p32 bra 	$L__BB0_45;
	setp.ne.s16 	%p33, %rs31, 4;
	@%p33 bra 	$L__BB0_47;
	add.s32 	%r179, %r179, -1;
	bra.uni 	$L__BB0_47;
$L__BB0_45:
	add.s32 	%r180, %r180, -1;
	bra.uni 	$L__BB0_47;
$L__BB0_46:
	add.s32 	%r180, %r180, -1;
	add.s32 	%r179, %r179, -1;
$L__BB0_47:
	st.global.u8 	[%rd6+3], %rs31;
	mad.lo.s32 	%r138, %r180, 65, %r90;
	add.s32 	%r139, %r138, %r179;
	ld.shared.u8 	%rs33, [%r139];
	setp.gt.s16 	%p36, %rs33, 2;
	@%p36 bra 	$L__BB0_50;
	add.s16 	%rs34, %rs33, -1;
	setp.lt.u16 	%p39, %rs34, 2;
	@%p39 bra 	$L__BB0_54;
	setp.eq.s16 	%p40, %rs33, 0;
	@%p40 bra 	$L__BB0_80;
	bra.uni 	$L__BB0_55;
$L__BB0_50:
	setp.eq.s16 	%p37, %rs33, 3;
	@%p37 bra 	$L__BB0_53;
	setp.ne.s16 	%p38, %rs33, 4;
	@%p38 bra 	$L__BB0_55;
	add.s32 	%r179, %r179, -1;
	bra.uni 	$L__BB0_55;
$L__BB0_53:
	add.s32 	%r180, %r180, -1;
	bra.uni 	$L__BB0_55;
$L__BB0_54:
	add.s32 	%r180, %r180, -1;
	add.s32 	%r179, %r179, -1;
$L__BB0_55:
	st.global.u8 	[%rd6+4], %rs33;
	mad.lo.s32 	%r141, %r180, 65, %r90;
	add.s32 	%r142, %r141, %r179;
	ld.shared.u8 	%rs35, [%r142];
	setp.gt.s16 	%p41, %rs35, 2;
	@%p41 bra 	$L__BB0_58;
	add.s16 	%rs36, %rs35, -1;
	setp.lt.u16 	%p44, %rs36, 2;
	@%p44 bra 	$L__BB0_62;
	setp.eq.s16 	%p45, %rs35, 0;
	@%p45 bra 	$L__BB0_80;
	bra.uni 	$L__BB0_63;
$L__BB0_58:
	setp.eq.s16 	%p42, %rs35, 3;
	@%p42 bra 	$L__BB0_61;
	setp.ne.s16 	%p43, %rs35, 4;
	@%p43 bra 	$L__BB0_63;
	add.s32 	%r179, %r179, -1;
	bra.uni 	$L__BB0_63;
$L__BB0_61:
	add.s32 	%r180, %r180, -1;
	bra.uni 	$L__BB0_63;
$L__BB0_62:
	add.s32 	%r180, %r180, -1;
	add.s32 	%r179, %r179, -1;
$L__BB0_63:
	st.global.u8 	[%rd6+5], %rs35;
	mad.lo.s32 	%r144, %r180, 65, %r90;
	add.s32 	%r145, %r144, %r179;
	ld.shared.u8 	%rs37, [%r145];
	setp.gt.s16 	%p46, %rs37, 2;
	@%p46 bra 	$L__BB0_66;
	add.s16 	%rs38, %rs37, -1;
	setp.lt.u16 	%p49, %rs38, 2;
	@%p49 bra 	$L__BB0_70;
	setp.eq.s16 	%p50, %rs37, 0;
	@%p50 bra 	$L__BB0_80;
	bra.uni 	$L__BB0_71;
$L__BB0_66:
	setp.eq.s16 	%p47, %rs37, 3;
	@%p47 bra 	$L__BB0_69;
	setp.ne.s16 	%p48, %rs37, 4;
	@%p48 bra 	$L__BB0_71;
	add.s32 	%r179, %r179, -1;
	bra.uni 	$L__BB0_71;
$L__BB0_69:
	add.s32 	%r180, %r180, -1;
	bra.uni 	$L__BB0_71;
$L__BB0_70:
	add.s32 	%r180, %r180, -1;
	add.s32 	%r179, %r179, -1;
$L__BB0_71:
	st.global.u8 	[%rd6+6], %rs37;
	mad.lo.s32 	%r147, %r180, 65, %r90;
	add.s32 	%r148, %r147, %r179;
	ld.shared.u8 	%rs39, [%r148];
	setp.gt.s16 	%p51, %rs39, 2;
	@%p51 bra 	$L__BB0_74;
	add.s16 	%rs40, %rs39, -1;
	setp.lt.u16 	%p54, %rs40, 2;
	@%p54 bra 	$L__BB0_78;
	setp.eq.s16 	%p55, %rs39, 0;
	@%p55 bra 	$L__BB0_80;
	bra.uni 	$L__BB0_79;
$L__BB0_74:
	setp.eq.s16 	%p52, %rs39, 3;
	@%p52 bra 	$L__BB0_77;
	setp.ne.s16 	%p53, %rs39, 4;
	@%p53 bra 	$L__BB0_79;
	add.s32 	%r179, %r179, -1;
	bra.uni 	$L__BB0_79;
$L__BB0_77:
	add.s32 	%r180, %r180, -1;
	bra.uni 	$L__BB0_79;
$L__BB0_78:
	add.s32 	%r180, %r180, -1;
	add.s32 	%r179, %r179, -1;
$L__BB0_79:
	st.global.u8 	[%rd6+7], %rs39;
	add.s32 	%r162, %r162, 8;
	setp.ne.s32 	%p56, %r162, 128;
	@%p56 bra 	$L__BB0_15;
$L__BB0_80:
	ret;

}


// ===== COMPILED SASS (sm_100) =====

	.target	sm_100

	.elftype	@"ET_EXEC"


//--------------------- .note.nv.tkinfo           --------------------------
	.section	.note.nv.tkinfo,"",@"SHT_NOTE"
	.sectionflags	@"SHF_NOTE_NV_TKINFO"
	.tkinfo
        /*0018*/ 	.word	0x00000002
        /*0030*/ 	.string	""
        /*0030*/ 	.string	"ptxas"
        /*0030*/ 	.string	"Cuda compilation tools, release 13.0, V13.0.88"
        /*0030*/ 	.string	"Build cuda_13.0.r13.0/compiler.36424714_0"
        /*0030*/ 	.string	"-arch sm_100 -m 64 "



//--------------------- .note.nv.cuinfo           --------------------------
	.section	.note.nv.cuinfo,"",@"SHT_NOTE"
	.sectionflags	@"SHF_NOTE_NV_CUINFO"
        /*0018*/ 	.short	0x0002
        /*001a*/ 	.short	0x0064
        /*001c*/ 	.short	0x0082
	.zero		2


//--------------------- .nv.info                  --------------------------
	.section	.nv.info,"",@"SHT_CUDA_INFO"
	.align	4


	//----- nvinfo : EIATTR_REGCOUNT
	.align		4
        /*0000*/ 	.byte	0x04, 0x2f
        /*0002*/ 	.short	(.L_1 - .L_0)
	.align		4
.L_0:
        /*0004*/ 	.word	index@(_Z11kernel_mainPcS_PiS_)
        /*0008*/ 	.word	0x0000001d


	//----- nvinfo : EIATTR_FRAME_SIZE
	.align		4
.L_1:
        /*000c*/ 	.byte	0x04, 0x11
        /*000e*/ 	.short	(.L_3 - .L_2)
	.align		4
.L_2:
        /*0010*/ 	.word	index@(_Z11kernel_mainPcS_PiS_)
        /*0014*/ 	.word	0x00000000


	//----- nvinfo : EIATTR_MIN_STACK_SIZE
	.align		4
.L_3:
        /*0018*/ 	.byte	0x04, 0x12
        /*001a*/ 	.short	(.L_5 - .L_4)
	.align		4
.L_4:
        /*001c*/ 	.word	index@(_Z11kernel_mainPcS_PiS_)
        /*0020*/ 	.word	0x00000000
.L_5:


//--------------------- .nv.compat                --------------------------
	.section	.nv.compat,"",@"SHT_CUDA_COMPAT_INFO"
	.align	4
        /*0000*/ 	.byte	0x02, 0x09, 0x00, 0x00, 0x02, 0x02, 0x01, 0x00, 0x02, 0x05, 0x05, 0x00, 0x03, 0x07, 0x01, 0x01
        /*0010*/ 	.byte	0x02, 0x03, 0x00, 0x00, 0x02, 0x06, 0x01, 0x00, 0x04, 0x0b, 0x08, 0x00, 0x09, 0x00, 0x00, 0x00
        /*0020*/ 	.byte	0x00, 0x00, 0x00, 0x00


//--------------------- .nv.info._Z11kernel_mainPcS_PiS_ --------------------------
	.section	.nv.info._Z11kernel_mainPcS_PiS_,"",@"SHT_CUDA_INFO"
	.sectionflags	@""
	.align	4


	//----- nvinfo : EIATTR_CUDA_API_VERSION
	.align		4
        /*0000*/ 	.byte	0x04, 0x37
        /*0002*/ 	.short	(.L_7 - .L_6)
.L_6:
        /*0004*/ 	.word	0x00000082


	//----- nvinfo : EIATTR_KPARAM_INFO
	.align		4
.L_7:
        /*0008*/ 	.byte	0x04, 0x17
        /*000a*/ 	.short	(.L_9 - .L_8)
.L_8:
        /*000c*/ 	.word	0x00000000
        /*0010*/ 	.short	0x0003
        /*0012*/ 	.short	0x0018
        /*0014*/ 	.byte	0x00, 0xf5, 0x21, 0x00


	//----- nvinfo : EIATTR_KPARAM_INFO
	.align		4
.L_9:
        /*0018*/ 	.byte	0x04, 0x17
        /*001a*/ 	.short	(.L_11 - .L_10)
.L_10:
        /*001c*/ 	.word	0x00000000
        /*0020*/ 	.short	0x0002
        /*0022*/ 	.short	0x0010
        /*0024*/ 	.byte	0x00, 0xf5, 0x21, 0x00


	//----- nvinfo : EIATTR_KPARAM_INFO
	.align		4
.L_11:
        /*0028*/ 	.byte	0x04, 0x17
        /*002a*/ 	.short	(.L_13 - .L_12)
.L_12:
        /*002c*/ 	.word	0x00000000
        /*0030*/ 	.short	0x0001
        /*0032*/ 	.short	0x0008
        /*0034*/ 	.byte	0x00, 0xf5, 0x21, 0x00


	//----- nvinfo : EIATTR_KPARAM_INFO
	.align		4
.L_13:
        /*0038*/ 	.byte	0x04, 0x17
        /*003a*/ 	.short	(.L_15 - .L_14)
.L_14:
        /*003c*/ 	.word	0x00000000
        /*0040*/ 	.short	0x0000
        /*0042*/ 	.short	0x0000
        /*0044*/ 	.byte	0x00, 0xf5, 0x21, 0x00


	//----- nvinfo : EIATTR_SPARSE_MMA_MASK
	.align		4
.L_15:
        /*0048*/ 	.byte	0x03, 0x50
        /*004a*/ 	.short	0x0000


	//----- nvinfo : EIATTR_MAXREG_COUNT
	.align		4
        /*004c*/ 	.byte	0x03, 0x1b
        /*004e*/ 	.short	0x00ff


	//----- nvinfo : EIATTR_MERCURY_ISA_VERSION
	.align		4
        /*0050*/ 	.byte	0x03, 0x5f
        /*0052*/ 	.short	0x0101


	//----- nvinfo : EIATTR_VRC_CTA_INIT_COUNT
	.align		4
        /*0054*/ 	.byte	0x02, 0x4a
	.zero		1
	.zero		1


	//----- nvinfo : EIATTR_EXIT_INSTR_OFFSETS
	.align		4
        /*0058*/ 	.byte	0x04, 0x1c
        /*005a*/ 	.short	(.L_17 - .L_16)


	//   ....[0]....
.L_16:
        /*005c*/ 	.word	0x00000f80


	//   ....[1]....
        /*0060*/ 	.word	0x00001120


	//   ....[2]....
        /*0064*/ 	.word	0x00001290


	//   ....[3]....
        /*0068*/ 	.word	0x00001400


	//   ....[4]....
        /*006c*/ 	.word	0x00001570


	//   ....[5]....
        /*0070*/ 	.word	0x000016e0


	//   ....[6]....
        /*0074*/ 	.word	0x00001850


	//   ....[7]....
        /*0078*/ 	.word	0x000019c0


	//   ....[8]....
        /*007c*/ 	.word	0x00001ac0


	//----- nvinfo : EIATTR_CBANK_PARAM_SIZE
	.align		4
.L_17:
        /*0080*/ 	.byte	0x03, 0x19
        /*0082*/ 	.short	0x0020


	//----- nvinfo : EIATTR_PARAM_CBANK
	.align		4
        /*0084*/ 	.byte	0x04, 0x0a
        /*0086*/ 	.short	(.L_19 - .L_18)
	.align		4
.L_18:
        /*0088*/ 	.word	index@(.nv.constant0._Z11kernel_mainPcS_PiS_)
        /*008c*/ 	.short	0x0380
        /*008e*/ 	.short	0x0020


	//----- nvinfo : EIATTR_SW_WAR
	.align		4
.L_19:
        /*0090*/ 	.byte	0x04, 0x36
        /*0092*/ 	.short	(.L_21 - .L_20)
.L_20:
        /*0094*/ 	.word	0x00000008
.L_21:


//--------------------- .nv.callgraph             --------------------------
	.section	.nv.callgraph,"",@"SHT_CUDA_CALLGRAPH"
	.align	4
	.sectionentsize	8
	.align		4
        /*0000*/ 	.word	0x00000000
	.align		4
        /*0004*/ 	.word	0xffffffff
	.align		4
        /*0008*/ 	.word	0x00000000
	.align		4
        /*000c*/ 	.word	0xfffffffe
	.align		4
        /*0010*/ 	.word	0x00000000
	.align		4
        /*0014*/ 	.word	0xfffffffd
	.align		4
        /*0018*/ 	.word	0x00000000
	.align		4
        /*001c*/ 	.word	0xfffffffc


//--------------------- .text._Z11kernel_mainPcS_PiS_ --------------------------
	.section	.text._Z11kernel_mainPcS_PiS_,"ax",@progbits
	.align	128
        .global         _Z11kernel_mainPcS_PiS_
        .type           _Z11kernel_mainPcS_PiS_,@function
        .size           _Z11kernel_mainPcS_PiS_,(.L_x_40 - _Z11kernel_mainPcS_PiS_)
        .other          _Z11kernel_mainPcS_PiS_,@"STO_CUDA_ENTRY STV_DEFAULT"
_Z11kernel_mainPcS_PiS_:
.text._Z11kernel_mainPcS_PiS_:
[----:B------:R-:W-:Y:S01]  /*0000*/  LDC R1, c[0x0][0x37c] ;  /* 0x0000df00ff017b82 */ /* 0x000fe20000000800 */
[----:B------:R-:W0:Y:S01]  /*0010*/  S2R R5, SR_CgaCtaId ;  /* 0x0000000000057919 */ /* 0x000e220000008800 */
[----:B------:R-:W-:Y:S01]  /*0020*/  MOV R6, 0x400 ;  /* 0x0000040000067802 */ /* 0x000fe20000000f00 */
[----:B------:R-:W-:-:S04]  /*0030*/  IMAD.MOV.U32 R3, RZ, RZ, RZ ;  /* 0x000000ffff037224 */ /* 0x000fc800078e00ff */
[----:B------:R-:W-:Y:S01]  /*0040*/  VIADD R0, R6, 0x4204 ;  /* 0x0000420406007836 */ /* 0x000fe20000000000 */
[----:B0-----:R-:W-:-:S04]  /*0050*/  LEA R6, R5, R6, 0x18 ;  /* 0x0000000605067211 */ /* 0x001fc800078ec0ff */
[----:B------:R-:W-:-:S07]  /*0060*/  LEA R0, R5, R0, 0x18 ;  /* 0x0000000005007211 */ /* 0x000fce00078ec0ff */
.L_x_0:
[C---:B0-----:R-:W-:Y:S02]  /*0070*/  IMAD R2, R3.reuse, 0x104, R6 ;  /* 0x0000010403027824 */ /* 0x041fe400078e0206 */
[C---:B------:R-:W-:Y:S02]  /*0080*/  IMAD R4, R3.reuse, 0x41, R0 ;  /* 0x0000004103047824 */ /* 0x040fe400078e0200 */
[----:B------:R-:W-:Y:S01]  /*0090*/  VIADD R3, R3, 0x1 ;  /* 0x0000000103037836 */ /* 0x000fe20000000000 */
[----:B------:R0:W-:Y:S04]  /*00a0*/  STS [R2], RZ ;  /* 0x000000ff02007388 */ /* 0x0001e80000000800 */
[----:B------:R0:W-:Y:S01]  /*00b0*/  STS.U8 [R4], RZ ;  /* 0x000000ff04007388 */ /* 0x0001e20000000000 */
[----:B------:R-:W-:-:S03]  /*00c0*/  ISETP.NE.AND P0, PT, R3, 0x41, PT ;  /* 0x000000410300780c */ /* 0x000fc60003f05270 */
[----:B------:R0:W-:Y:S04]  /*00d0*/  STS [R2+0x4], RZ ;  /* 0x000004ff02007388 */ /* 0x0001e80000000800 */
[----:B------:R0:W-:Y:S04]  /*00e0*/  STS.U8 [R4+0x1], RZ ;  /* 0x000001ff04007388 */ /* 0x0001e80000000000 */
        /* <DEDUP_REMOVED lines=125> */
[----:B------:R0:W-:Y:S01]  /*08c0*/  STS.U8 [R4+0x40], RZ ;  /* 0x000040ff04007388 */ /* 0x0001e20000000000 */
[----:B------:R-:W-:Y:S05]  /*08d0*/  @P0 BRA `(.L_x_0) ;  /* 0xfffffff400e40947 */ /* 0x000fea000383ffff */
[----:B0-----:R-:W0:Y:S01]  /*08e0*/  S2R R4, SR_CTAID.X ;  /* 0x0000000000047919 */ /* 0x001e220000002500 */
[----:B------:R-:W1:Y:S01]  /*08f0*/  LDCU.64 UR6, c[0x0][0x388] ;  /* 0x00007100ff0677ac */ /* 0x000e620008000a00 */
[----:B------:R-:W-:Y:S01]  /*0900*/  IMAD.MOV.U32 R10, RZ, RZ, -0x2 ;  /* 0xfffffffeff0a7424 */ /* 0x000fe200078e00ff */
[----:B------:R2:W3:Y:S01]  /*0910*/  LDS R12, [R6] ;  /* 0x00000000060c7984 */ /* 0x0004e20000000800 */
[----:B------:R-:W-:Y:S01]  /*0920*/  IMAD.MOV.U32 R11, RZ, RZ, 0x1 ;  /* 0x00000001ff0b7424 */ /* 0x000fe200078e00ff */
[----:B------:R-:W4:Y:S01]  /*0930*/  LDCU.64 UR4, c[0x0][0x358] ;  /* 0x00006b00ff0477ac */ /* 0x000f220008000a00 */
[----:B0-----:R-:W-:-:S05]  /*0940*/  IMAD.SHL.U32 R14, R4, 0x40, RZ ;  /* 0x00000040040e7824 */ /* 0x001fca00078e00ff */
[C---:B-1----:R-:W-:Y:S02]  /*0950*/  IADD3.X R8, P0, PT, R14.reuse, UR6, RZ, PT, !PT ;  /* 0x000000060e087c10 */ /* 0x042fe4000bf1e4ff */
[----:B------:R-:W-:-:S03]  /*0960*/  IADD3 R14, PT, PT, R14, -0x1, RZ ;  /* 0xffffffff0e0e7810 */ /* 0x000fc60007ffe0ff */
[----:B--2-4-:R-:W-:-:S08]  /*0970*/  IMAD.X R9, RZ, RZ, UR7, P0 ;  /* 0x00000007ff097e24 */ /* 0x014fd000080e06ff */
.L_x_5:
[----:B------:R-:W0:Y:S01]  /*0980*/  LDCU.64 UR6, c[0x0][0x380] ;  /* 0x00007000ff0677ac */ /* 0x000e220008000a00 */
[----:B------:R-:W-:-:S05]  /*0990*/  IMAD.IADD R2, R14, 0x1, R11 ;  /* 0x000000010e027824 */ /* 0x000fca00078e020b */
[----:B0-----:R-:W-:-:S05]  /*09a0*/  IADD3 R2, P0, PT, R2, UR6, RZ ;  /* 0x0000000602027c10 */ /* 0x001fca000ff1e0ff */
[----:B------:R-:W-:-:S05]  /*09b0*/  IMAD.X R3, RZ, RZ, UR7, P0 ;  /* 0x00000007ff037e24 */ /* 0x000fca00080e06ff */
[----:B------:R0:W5:Y:S01]  /*09c0*/  LDG.E.U8 R13, desc[UR4][R2.64] ;  /* 0x00000004020d7981 */ /* 0x000162000c1e1100 */
[C---:B------:R-:W-:Y:S02]  /*09d0*/  IMAD R20, R11.reuse, 0x104, R6 ;  /* 0x000001040b147824 */ /* 0x040fe400078e0206 */
[----:B------:R-:W-:Y:S02]  /*09e0*/  IMAD R16, R11, 0x41, R0 ;  /* 0x000000410b107824 */ /* 0x000fe400078e0200 */
[----:B------:R-:W-:Y:S01]  /*09f0*/  IMAD.MOV.U32 R17, RZ, RZ, 0x2 ;  /* 0x00000002ff117424 */ /* 0x000fe200078e00ff */
[----:B------:R-:W1:Y:S01]  /*0a00*/  LDS R15, [R20] ;  /* 0x00000000140f7984 */ /* 0x000e620000000800 */
[----:B------:R-:W-:Y:S02]  /*0a10*/  IMAD.MOV.U32 R21, RZ, RZ, R8 ;  /* 0x000000ffff157224 */ /* 0x000fe400078e0008 */
[----:B------:R-:W-:Y:S02]  /*0a20*/  IMAD.MOV.U32 R24, RZ, RZ, R9 ;  /* 0x000000ffff187224 */ /* 0x000fe400078e0009 */
[----:B------:R-:W-:-:S02]  /*0a30*/  VIADD R19, R20, 0x8 ;  /* 0x0000000814137836 */ /* 0x000fc40000000000 */
[----:B01----:R-:W-:-:S07]  /*0a40*/  IMAD.MOV.U32 R18, RZ, RZ, R15 ;  /* 0x000000ffff127224 */ /* 0x003fce00078e000f */
.L_x_4:
[----:B------:R-:W-:Y:S01]  /*0a50*/  MOV R2, R21 ;  /* 0x0000001500027202 */ /* 0x000fe20000000f00 */
[----:B------:R-:W-:Y:S01]  /*0a60*/  IMAD.MOV.U32 R3, RZ, RZ, R24 ;  /* 0x000000ffff037224 */ /* 0x000fe200078e0018 */
[----:B------:R-:W0:Y:S04]  /*0a70*/  LDS R21, [R19+-0x108] ;  /* 0xfffef80013157984 */ /* 0x000e280000000800 */
[----:B------:R-:W2:Y:S01]  /*0a80*/  LDG.E.U8 R22, desc[UR4][R2.64+-0x1] ;  /* 0xffffff0402167981 */ /* 0x000ea2000c1e1100 */
[----:B------:R-:W-:-:S03]  /*0a90*/  VIMNMX R23, PT, PT, R18, 0x2, !PT ;  /* 0x0000000212177848 */ /* 0x000fc60007fe0100 */
[----:B-----5:R1:W5:Y:S02]  /*0aa0*/  LDG.E.U8 R20, desc[UR4][R2.64] ;  /* 0x0000000402147981 */ /* 0x020364000c1e1100 */
[----:B------:R-:W-:Y:S02]  /*0ab0*/  VIADD R23, R23, 0xfffffffe ;  /* 0xfffffffe17177836 */ /* 0x000fe40000000000 */
[----:B0-----:R-:W-:Y:S01]  /*0ac0*/  VIADD R26, R21, 0xfffffffe ;  /* 0xfffffffe151a7836 */ /* 0x001fe20000000000 */
[----:B--2---:R-:W-:Y:S01]  /*0ad0*/  ISETP.NE.AND P1, PT, R13, R22, PT ;  /* 0x000000160d00720c */ /* 0x004fe20003f25270 */
[----:B---3--:R-:W-:-:S12]  /*0ae0*/  VIADD R22, R12, 0x1 ;  /* 0x000000010c167836 */ /* 0x008fd80000000000 */
[----:B------:R-:W-:-:S05]  /*0af0*/  @P1 VIADD R22, R12, 0xffffffff ;  /* 0xffffffff0c161836 */ /* 0x000fca0000000000 */
[----:B------:R-:W-:-:S04]  /*0b00*/  VIMNMX3 R23, R22, R26, R23, !PT ;  /* 0x0000001a1617720f */ /* 0x000fc80007800117 */
[----:B------:R-:W-:Y:S02]  /*0b10*/  ISETP.NE.AND P0, PT, R23, R22, PT ;  /* 0x000000161700720c */ /* 0x000fe40003f05270 */
[----:B------:R-:W-:-:S11]  /*0b20*/  IADD3 R22, PT, PT, R16, R17, RZ ;  /* 0x0000001110167210 */ /* 0x000fd60007ffe0ff */
[----:B------:R-:W-:-:S05]  /*0b30*/  @!P0 IMAD.MOV.U32 R12, RZ, RZ, 0x1 ;  /* 0x00000001ff0c8424 */ /* 0x000fca00078e00ff */
[----:B------:R-:W-:-:S04]  /*0b40*/  @!P0 SEL R12, R12, 0x2, !P1 ;  /* 0x000000020c0c8807 */ /* 0x000fc80004800000 */
[----:B------:R-:W-:Y:S01]  /*0b50*/  @!P0 PRMT R24, R12, 0x7610, R24 ;  /* 0x000076100c188816 */ /* 0x000fe20000000018 */
[----:B-1----:R-:W-:Y:S06]  /*0b60*/  @!P0 BRA `(.L_x_1) ;  /* 0x0000000000188947 */ /* 0x002fec0003800000 */
[----:B------:R-:W-:Y:S01]  /*0b70*/  ISETP.NE.AND P0, PT, R23, R26, PT ;  /* 0x0000001a1700720c */ /* 0x000fe20003f05270 */
[----:B------:R-:W-:-:S12]  /*0b80*/  IMAD.MOV.U32 R24, RZ, RZ, 0x3 ;  /* 0x00000003ff187424 */ /* 0x000fd800078e00ff */
[----:B------:R-:W-:-:S05]  /*0b90*/  @P0 VIADD R12, R18, 0xfffffffe ;  /* 0xfffffffe120c0836 */ /* 0x000fca0000000000 */
[----:B------:R-:W-:-:S04]  /*0ba0*/  @P0 ISETP.NE.AND P1, PT, R23, R12, PT ;  /* 0x0000000c1700020c */ /* 0x000fc80003f25270 */
[----:B------:R-:W-:-:S04]  /*0bb0*/  @P0 SEL R12, RZ, 0x4, P1 ;  /* 0x00000004ff0c0807 */ /* 0x000fc80000800000 */
[----:B------:R-:W-:-:S07]  /*0bc0*/  @P0 PRMT R24, R12, 0x7610, R24 ;  /* 0x000076100c180816 */ /* 0x000fce0000000018 */
.L_x_1:
[----:B------:R-:W-:Y:S01]  /*0bd0*/  STS.U8 [R22+-0x1], R24 ;  /* 0xffffff1816007388 */ /* 0x000fe20000000000 */
[----:B-----5:R-:W-:Y:S01]  /*0be0*/  ISETP.NE.AND P1, PT, R13, R20, PT ;  /* 0x000000140d00720c */ /* 0x020fe20003f25270 */
[----:B------:R-:W-:Y:S01]  /*0bf0*/  VIADD R25, R21, 0x1 ;  /* 0x0000000115197836 */ /* 0x000fe20000000000 */
[----:B------:R-:W-:Y:S01]  /*0c00*/  VIMNMX.U32 R18, PT, PT, R23, 0x2, !PT ;  /* 0x0000000217127848 */ /* 0x000fe20007fe0000 */
[----:B------:R-:W0:Y:S04]  /*0c10*/  LDS R12, [R19+-0x104] ;  /* 0xfffefc00130c7984 */ /* 0x000e280000000800 */
[----:B------:R-:W-:Y:S01]  /*0c20*/  VIADD R18, R18, 0xfffffffe ;  /* 0xfffffffe12127836 */ /* 0x000fe20000000000 */
[----:B------:R1:W-:Y:S05]  /*0c30*/  STS [R19+-0x4], R23 ;  /* 0xfffffc1713007388 */ /* 0x0003ea0000000800 */
[----:B------:R-:W-:-:S02]  /*0c40*/  @P1 VIADD R25, R21, 0xffffffff ;  /* 0xffffffff15191836 */ /* 0x000fc40000000000 */
[----:B0-----:R-:W-:-:S05]  /*0c50*/  VIADD R21, R12, 0xfffffffe ;  /* 0xfffffffe0c157836 */ /* 0x001fca0000000000 */
[----:B------:R-:W-:-:S04]  /*0c60*/  VIMNMX3 R18, R25, R21, R18, !PT ;  /* 0x000000151912720f */ /* 0x000fc80007800112 */
[----:B------:R-:W-:-:S13]  /*0c70*/  ISETP.NE.AND P0, PT, R18, R25, PT ;  /* 0x000000191200720c */ /* 0x000fda0003f05270 */
[----:B-1----:R-:W-:Y:S05]  /*0c80*/  @!P0 BRA `(.L_x_2) ;  /* 0x00000000001c8947 */ /* 0x002fea0003800000 */
[----:B------:R-:W-:Y:S01]  /*0c90*/  ISETP.NE.AND P0, PT, R18, R21, PT ;  /* 0x000000151200720c */ /* 0x000fe20003f05270 */
[----:B------:R-:W-:-:S12]  /*0ca0*/  HFMA2 R20, -RZ, RZ, 0, 1.78813934326171875e-07 ;  /* 0x00000003ff147431 */ /* 0x000fd800000001ff */
[----:B------:R-:W-:Y:S05]  /*0cb0*/  @!P0 BRA `(.L_x_3) ;  /* 0x0000000000188947 */ /* 0x000fea0003800000 */
[----:B------:R-:W-:-:S05]  /*0cc0*/  VIADD R21, R23, 0xfffffffe ;  /* 0xfffffffe17157836 */ /* 0x000fca0000000000 */
[----:B------:R-:W-:-:S04]  /*0cd0*/  ISETP.NE.AND P0, PT, R18, R21, PT ;  /* 0x000000151200720c */ /* 0x000fc80003f05270 */
[----:B------:R-:W-:Y:S01]  /*0ce0*/  SEL R20, RZ, 0x4, P0 ;  /* 0x00000004ff147807 */ /* 0x000fe20000000000 */
[----:B------:R-:W-:Y:S08]  /*0cf0*/  BRA `(.L_x_3) ;  /* 0x0000000000087947 */ /* 0x000ff00003800000 */
.L_x_2:
[----:B------:R-:W-:-:S05]  /*0d00*/  IMAD.MOV.U32 R20, RZ, RZ, 0x1 ;  /* 0x00000001ff147424 */ /* 0x000fca00078e00ff */
[----:B------:R-:W-:-:S07]  /*0d10*/  SEL R20, R20, 0x2, !P1 ;  /* 0x0000000214147807 */ /* 0x000fce0004800000 */
.L_x_3:
[----:B------:R-:W-:Y:S01]  /*0d20*/  IADD3 R21, P2, PT, R2, 0x2, RZ ;  /* 0x0000000202157810 */ /* 0x000fe20007f5e0ff */
[----:B------:R-:W-:Y:S01]  /*0d30*/  STS.U8 [R22], R20 ;  /* 0x0000001416007388 */ /* 0x000fe20000000000 */
[CC--:B------:R-:W-:Y:S02]  /*0d40*/  ISETP.GT.AND P0, PT, R23.reuse, R10.reuse, PT ;  /* 0x0000000a1700720c */ /* 0x0c0fe40003f04270 */
[----:B------:R-:W-:Y:S01]  /*0d50*/  VIMNMX R23, PT, PT, R23, R10, !PT ;  /* 0x0000000a17177248 */ /* 0x000fe20007fe0100 */
[----:B------:R-:W-:Y:S01]  /*0d60*/  IMAD.X R24, RZ, RZ, R3, P2 ;  /* 0x000000ffff187224 */ /* 0x000fe200010e0603 */
[----:B------:R-:W-:Y:S01]  /*0d70*/  ISETP.NE.AND P2, PT, R17, 0x40, PT ;  /* 0x000000401100780c */ /* 0x000fe20003f45270 */
[----:B------:R0:W-:Y:S01]  /*0d80*/  STS [R19], R18 ;  /* 0x0000001213007388 */ /* 0x0001e20000000800 */
[CC--:B------:R-:W-:Y:S02]  /*0d90*/  ISETP.GT.U32.AND P1, PT, R18.reuse, R23.reuse, PT ;  /* 0x000000171200720c */ /* 0x0c0fe40003f24070 */
[----:B------:R-:W-:-:S02]  /*0da0*/  VIMNMX.U32 R10, PT, PT, R18, R23, !PT ;  /* 0x00000017120a7248 */ /* 0x000fc40007fe0000 */
[----:B------:R-:W-:-:S03]  /*0db0*/  SEL R2, R11, R7, P1 ;  /* 0x000000070b027207 */ /* 0x000fc60000800000 */
[----:B------:R-:W-:Y:S01]  /*0dc0*/  @P0 VIADD R5, R17, 0xffffffff ;  /* 0xffffffff11050836 */ /* 0x000fe20000000000 */
[----:B------:R-:W-:Y:S01]  /*0dd0*/  SEL R7, R11, R2, P0 ;  /* 0x000000020b077207 */ /* 0x000fe20000000000 */
[----:B0-----:R-:W-:-:S03]  /*0de0*/  VIADD R19, R19, 0x8 ;  /* 0x0000000813137836 */ /* 0x001fc60000000000 */
[C---:B------:R-:W-:Y:S01]  /*0df0*/  SEL R5, R17.reuse, R5, P1 ;  /* 0x0000000511057207 */ /* 0x040fe20000800000 */
[----:B------:R-:W-:Y:S01]  /*0e00*/  VIADD R17, R17, 0x2 ;  /* 0x0000000211117836 */ /* 0x000fe20000000000 */
[----:B------:R-:W-:Y:S06]  /*0e10*/  @P2 BRA `(.L_x_4) ;  /* 0xfffffffc000c2947 */ /* 0x000fec000383ffff */
[----:B------:R-:W-:Y:S01]  /*0e20*/  IADD3 R11, PT, PT, R11, 0x1, RZ ;  /* 0x000000010b0b7810 */ /* 0x000fe20007ffe0ff */
[----:B------:R-:W-:-:S03]  /*0e30*/  IMAD.MOV.U32 R12, RZ, RZ, R15 ;  /* 0x000000ffff0c7224 */ /* 0x000fc600078e000f */
[----:B------:R-:W-:-:S13]  /*0e40*/  ISETP.NE.AND P0, PT, R11, 0x41, PT ;  /* 0x000000410b00780c */ /* 0x000fda0003f05270 */
[----:B------:R-:W-:Y:S05]  /*0e50*/  @P0 BRA `(.L_x_5) ;  /* 0xfffffff800c80947 */ /* 0x000fea000383ffff */
[----:B------:R-:W-:Y:S01]  /*0e60*/  IMAD R6, R7, 0x104, R6 ;  /* 0x0000010407067824 */ /* 0x000fe200078e0206 */
[----:B------:R-:W0:Y:S01]  /*0e70*/  LDC.64 R2, c[0x0][0x390] ;  /* 0x0000e400ff027b82 */ /* 0x000e220000000a00 */
[----:B------:R-:W-:Y:S01]  /*0e80*/  IMAD.MOV.U32 R9, RZ, RZ, RZ ;  /* 0x000000ffff097224 */ /* 0x000fe200078e00ff */
[----:B------:R-:W1:Y:S01]  /*0e90*/  LDCU.64 UR6, c[0x0][0x398] ;  /* 0x00007300ff0677ac */ /* 0x000e620008000a00 */
[----:B------:R-:W-:-:S05]  /*0ea0*/  IMAD R6, R5, 0x4, R6 ;  /* 0x0000000405067824 */ /* 0x000fca00078e0206 */
[----:B------:R-:W2:Y:S01]  /*0eb0*/  LDS R11, [R6] ;  /* 0x00000000060b7984 */ /* 0x000ea20000000800 */
[----:B0-----:R-:W-:-:S05]  /*0ec0*/  IMAD.WIDE.U32 R2, R4, 0x4, R2 ;  /* 0x0000000404027825 */ /* 0x001fca00078e0002 */
[----:B-12---:R0:W-:Y:S02]  /*0ed0*/  STG.E desc[UR4][R2.64], R11 ;  /* 0x0000000b02007986 */ /* 0x0061e4000c101904 */
.L_x_38:
[----:B0-----:R-:W-:-:S04]  /*0ee0*/  IMAD R2, R7, 0x41, R0 ;  /* 0x0000004107027824 */ /* 0x001fc800078e0200 */
[----:B------:R-:W-:-:S05]  /*0ef0*/  IMAD.IADD R2, R5, 0x1, R2 ;  /* 0x0000000105027824 */ /* 0x000fca00078e0202 */
[----:B------:R-:W0:Y:S02]  /*0f00*/  LDS.U8 R11, [R2] ;  /* 0x00000000020b7984 */ /* 0x000e240000000000 */
[----:B0-----:R-:W-:-:S13]  /*0f10*/  ISETP.GT.AND P0, PT, R11, 0x2, PT ;  /* 0x000000020b00780c */ /* 0x001fda0003f04270 */
[----:B------:R-:W-:Y:S05]  /*0f20*/  @P0 BRA `(.L_x_6) ;  /* 0x0000000000280947 */ /* 0x000fea0003800000 */
[----:B------:R-:W-:-:S05]  /*0f30*/  VIADD R2, R11, 0xffffffff ;  /* 0xffffffff0b027836 */ /* 0x000fca0000000000 */
[----:B------:R-:W-:-:S04]  /*0f40*/  LOP3.LUT R2, R2, 0xffff, RZ, 0xc0, !PT ;  /* 0x0000ffff02027812 */ /* 0x000fc800078ec0ff */
[----:B------:R-:W-:-:S13]  /*0f50*/  ISETP.GE.U32.AND P0, PT, R2, 0x2, PT ;  /* 0x000000020200780c */ /* 0x000fda0003f06070 */
[----:B------:R-:W-:Y:S05]  /*0f60*/  @!P0 BRA `(.L_x_7) ;  /* 0x00000000000c8947 */ /* 0x000fea0003800000 */
[----:B------:R-:W-:-:S13]  /*0f70*/  ISETP.NE.AND P0, PT, R11, RZ, PT ;  /* 0x000000ff0b00720c */ /* 0x000fda0003f05270 */
[----:B------:R-:W-:Y:S05]  /*0f80*/  @!P0 EXIT ;  /* 0x000000000000894d */ /* 0x000fea0003800000 */
[----:B------:R-:W-:Y:S05]  /*0f90*/  BRA `(.L_x_8) ;  /* 0x0000000000287947 */ /* 0x000fea0003800000 */
.L_x_7:
[----:B------:R-:W-:Y:S01]  /*0fa0*/  VIADD R7, R7, 0xffffffff ;  /* 0xffffffff07077836 */ /* 0x000fe20000000000 */
[----:B------:R-:W-:Y:S01]  /*0fb0*/  IADD3 R5, PT, PT, R5, -0x1, RZ ;  /* 0xffffffff05057810 */ /* 0x000fe20007ffe0ff */
[----:B------:R-:W-:Y:S06]  /*0fc0*/  BRA `(.L_x_8) ;  /* 0x00000000001c7947 */ /* 0x000fec0003800000 */
.L_x_6:
[----:B------:R-:W-:-:S13]  /*0fd0*/  ISETP.NE.AND P0, PT, R11, 0x3, PT ;  /* 0x000000030b00780c */ /* 0x000fda0003f05270 */
[----:B------:R-:W-:Y:S05]  /*0fe0*/  @!P0 BRA `(.L_x_9) ;  /* 0x0000000000108947 */ /* 0x000fea0003800000 */
[----:B------:R-:W-:-:S13]  /*0ff0*/  ISETP.NE.AND P0, PT, R11, 0x4, PT ;  /* 0x000000040b00780c */ /* 0x000fda0003f05270 */
[----:B------:R-:W-:Y:S05]  /*1000*/  @P0 BRA `(.L_x_8) ;  /* 0x00000000000c0947 */ /* 0x000fea0003800000 */
[----:B------:R-:W-:Y:S01]  /*1010*/  VIADD R5, R5, 0xffffffff ;  /* 0xffffffff05057836 */ /* 0x000fe20000000000 */
[----:B------:R-:W-:Y:S06]  /*1020*/  BRA `(.L_x_8) ;  /* 0x0000000000047947 */ /* 0x000fec0003800000 */
.L_x_9:
[----:B------:R-:W-:-:S07]  /*1030*/  VIADD R7, R7, 0xffffffff ;  /* 0xffffffff07077836 */ /* 0x000fce0000000000 */
.L_x_8:
[----:B------:R-:W-:-:S04]  /*1040*/  IMAD R2, R7, 0x41, R0 ;  /* 0x0000004107027824 */ /* 0x000fc800078e0200 */
[----:B------:R-:W-:Y:S02]  /*1050*/  IMAD.IADD R6, R5, 0x1, R2 ;  /* 0x0000000105067824 */ /* 0x000fe400078e0202 */
[----:B------:R-:W-:-:S03]  /*1060*/  IMAD R2, R4, 0x80, R9 ;  /* 0x0000008004027824 */ /* 0x000fc600078e0209 */
[----:B------:R-:W0:Y:S02]  /*1070*/  LDS.U8 R13, [R6] ;  /* 0x00000000060d7984 */ /* 0x000e240000000000 */
[----:B------:R-:W-:-:S05]  /*1080*/  IADD3 R2, P0, PT, R2, UR6, RZ ;  /* 0x0000000602027c10 */ /* 0x000fca000ff1e0ff */
[----:B------:R-:W-:-:S05]  /*1090*/  IMAD.X R3, RZ, RZ, UR7, P0 ;  /* 0x00000007ff037e24 */ /* 0x000fca00080e06ff */
[----:B------:R1:W-:Y:S01]  /*10a0*/  STG.E.U8 desc[UR4][R2.64], R11 ;  /* 0x0000000b02007986 */ /* 0x0003e2000c101104 */
[----:B0-----:R-:W-:-:S13]  /*10b0*/  ISETP.GT.AND P0, PT, R13, 0x2, PT ;  /* 0x000000020d00780c */ /* 0x001fda0003f04270 */
[----:B-1----:R-:W-:Y:S05]  /*10c0*/  @P0 BRA `(.L_x_10) ;  /* 0x0000000000280947 */ /* 0x002fea0003800000 */
[----:B------:R-:W-:-:S05]  /*10d0*/  VIADD R6, R13, 0xffffffff ;  /* 0xffffffff0d067836 */ /* 0x000fca0000000000 */
[----:B------:R-:W-:-:S04]  /*10e0*/  LOP3.LUT R6, R6, 0xffff, RZ, 0xc0, !PT ;  /* 0x0000ffff06067812 */ /* 0x000fc800078ec0ff */
[----:B------:R-:W-:-:S13]  /*10f0*/  ISETP.GE.U32.AND P0, PT, R6, 0x2, PT ;  /* 0x000000020600780c */ /* 0x000fda0003f06070 */
[----:B------:R-:W-:Y:S05]  /*1100*/  @!P0 BRA `(.L_x_11) ;  /* 0x00000000000c8947 */ /* 0x000fea0003800000 */
[----:B------:R-:W-:-:S13]  /*1110*/  ISETP.NE.AND P0, PT, R13, RZ, PT ;  /* 0x000000ff0d00720c */ /* 0x000fda0003f05270 */
[----:B------:R-:W-:Y:S05]  /*1120*/  @!P0 EXIT ;  /* 0x000000000000894d */ /* 0x000fea0003800000 */
[----:B------:R-:W-:Y:S05]  /*1130*/  BRA `(.L_x_12) ;  /* 0x0000000000287947 */ /* 0x000fea0003800000 */
.L_x_11:
[----:B------:R-:W-:Y:S01]  /*1140*/  IADD3 R7, PT, PT, R7, -0x1, RZ ;  /* 0xffffffff07077810 */ /* 0x000fe20007ffe0ff */
[----:B------:R-:W-:Y:S01]  /*1150*/  VIADD R5, R5, 0xffffffff ;  /* 0xffffffff05057836 */ /* 0x000fe20000000000 */
[----:B------:R-:W-:Y:S06]  /*1160*/  BRA `(.L_x_12) ;  /* 0x00000000001c7947 */ /* 0x000fec0003800000 */
.L_x_10:
[----:B------:R-:W-:-:S13]  /*1170*/  ISETP.NE.AND P0, PT, R13, 0x3, PT ;  /* 0x000000030d00780c */ /* 0x000fda0003f05270 */
[----:B------:R-:W-:Y:S05]  /*1180*/  @!P0 BRA `(.L_x_13) ;  /* 0x0000000000108947 */ /* 0x000fea0003800000 */
[----:B------:R-:W-:-:S13]  /*1190*/  ISETP.NE.AND P0, PT, R13, 0x4, PT ;  /* 0x000000040d00780c */ /* 0x000fda0003f05270 */
[----:B------:R-:W-:Y:S05]  /*11a0*/  @P0 BRA `(.L_x_12) ;  /* 0x00000000000c0947 */ /* 0x000fea0003800000 */
[----:B------:R-:W-:Y:S01]  /*11b0*/  VIADD R5, R5, 0xffffffff ;  /* 0xffffffff05057836 */ /* 0x000fe20000000000 */
[----:B------:R-:W-:Y:S06]  /*11c0*/  BRA `(.L_x_12) ;  /* 0x0000000000047947 */ /* 0x000fec0003800000 */
.L_x_13:
[----:B------:R-:W-:-:S07]  /*11d0*/  VIADD R7, R7, 0xffffffff ;  /* 0xffffffff07077836 */ /* 0x000fce0000000000 */
.L_x_12:
[----:B------:R-:W-:Y:S01]  /*11e0*/  IMAD R6, R7, 0x41, R0 ;  /* 0x0000004107067824 */ /* 0x000fe200078e0200 */
[----:B------:R-:W-:Y:S03]  /*11f0*/  STG.E.U8 desc[UR4][R2.64+0x1], R13 ;  /* 0x0000010d02007986 */ /* 0x000fe6000c101104 */
        /* <DEDUP_REMOVED lines=11> */
.L_x_15:
[----:B------:R-:W-:Y:S01]  /*12b0*/  VIADD R7, R7, 0xffffffff ;  /* 0xffffffff07077836 */ /* 0x000fe20000000000 */
[----:B------:R-:W-:Y:S01]  /*12c0*/  IADD3 R5, PT, PT, R5, -0x1, RZ ;  /* 0xffffffff05057810 */ /* 0x000fe20007ffe0ff */
[----:B------:R-:W-:Y:S06]  /*12d0*/  BRA `(.L_x_16) ;  /* 0x00000000001c7947 */ /* 0x000fec0003800000 */
.L_x_14:
[----:B------:R-:W-:-:S13]  /*12e0*/  ISETP.NE.AND P0, PT, R11, 0x3, PT ;  /* 0x000000030b00780c */ /* 0x000fda0003f05270 */
[----:B------:R-:W-:Y:S05]  /*12f0*/  @!P0 BRA `(.L_x_17) ;  /* 0x0000000000108947 */ /* 0x000fea0003800000 */
[----:B------:R-:W-:-:S13]  /*1300*/  ISETP.NE.AND P0, PT, R11, 0x4, PT ;  /* 0x000000040b00780c */ /* 0x000fda0003f05270 */
[----:B------:R-:W-:Y:S05]  /*1310*/  @P0 BRA `(.L_x_16) ;  /* 0x00000000000c0947 */ /* 0x000fea0003800000 */
[----:B------:R-:W-:Y:S01]  /*1320*/  VIADD R5, R5, 0xffffffff ;  /* 0xffffffff05057836 */ /* 0x000fe20000000000 */
[----:B------:R-:W-:Y:S06]  /*1330*/  BRA `(.L_x_16) ;  /* 0x0000000000047947 */ /* 0x000fec0003800000 */
.L_x_17:
[----:B------:R-:W-:-:S07]  /*1340*/  VIADD R7, R7, 0xffffffff ;  /* 0xffffffff07077836 */ /* 0x000fce0000000000 */
.L_x_16:
        /* <DEDUP_REMOVED lines=13> */
.L_x_19:
[----:B------:R-:W-:Y:S02]  /*1420*/  VIADD R7, R7, 0xffffffff ;  /* 0xffffffff07077836 */ /* 0x000fe40000000000 */
[----:B------:R-:W-:Y:S01]  /*1430*/  VIADD R5, R5, 0xffffffff ;  /* 0xffffffff05057836 */ /* 0x000fe20000000000 */
[----:B------:R-:W-:Y:S06]  /*1440*/  BRA `(.L_x_20) ;  /* 0x00000000001c7947 */ /* 0x000fec0003800000 */
.L_x_18:
[----:B------:R-:W-:-:S13]  /*1450*/  ISETP.NE.AND P0, PT, R13, 0x3, PT ;  /* 0x000000030d00780c */ /* 0x000fda0003f05270 */
[----:B------:R-:W-:Y:S05]  /*1460*/  @!P0 BRA `(.L_x_21) ;  /* 0x0000000000108947 */ /* 0x000fea0003800000 */
[----:B------:R-:W-:-:S13]  /*1470*/  ISETP.NE.AND P0, PT, R13, 0x4, PT ;  /* 0x000000040d00780c */ /* 0x000fda0003f05270 */
[----:B------:R-:W-:Y:S05]  /*1480*/  @P0 BRA `(.L_x_20) ;  /* 0x00000000000c0947 */ /* 0x000fea0003800000 */
[----:B------:R-:W-:Y:S01]  /*1490*/  IADD3 R5, PT, PT, R5, -0x1, RZ ;  /* 0xffffffff05057810 */ /* 0x000fe20007ffe0ff */
[----:B------:R-:W-:Y:S06]  /*14a0*/  BRA `(.L_x_20) ;  /* 0x0000000000047947 */ /* 0x000fec0003800000 */
.L_x_21:
[----:B------:R-:W-:-:S07]  /*14b0*/  VIADD R7, R7, 0xffffffff ;  /* 0xffffffff07077836 */ /* 0x000fce0000000000 */
.L_x_20:
        /* <DEDUP_REMOVED lines=13> */
.L_x_23:
[----:B------:R-:W-:Y:S02]  /*1590*/  VIADD R7, R7, 0xffffffff ;  /* 0xffffffff07077836 */ /* 0x000fe40000000000 */
[----:B------:R-:W-:Y:S01]  /*15a0*/  VIADD R5, R5, 0xffffffff ;  /* 0xffffffff05057836 */ /* 0x000fe20000000000 */
[----:B------:R-:W-:Y:S06]  /*15b0*/  BRA `(.L_x_24) ;  /* 0x00000000001c7947 */ /* 0x000fec0003800000 */
.L_x_22:
[----:B------:R-:W-:-:S13]  /*15c0*/  ISETP.NE.AND P0, PT, R11, 0x3, PT ;  /* 0x000000030b00780c */ /* 0x000fda0003f05270 */
[----:B------:R-:W-:Y:S05]  /*15d0*/  @!P0 BRA `(.L_x_25) ;  /* 0x0000000000108947 */ /* 0x000fea0003800000 */
[----:B------:R-:W-:-:S13]  /*15e0*/  ISETP.NE.AND P0, PT, R11, 0x4, PT ;  /* 0x000000040b00780c */ /* 0x000fda0003f05270 */
[----:B------:R-:W-:Y:S05]  /*15f0*/  @P0 BRA `(.L_x_24) ;  /* 0x00000000000c0947 */ /* 0x000fea0003800000 */
[----:B------:R-:W-:Y:S01]  /*1600*/  VIADD R5, R5, 0xffffffff ;  /* 0xffffffff05057836 */ /* 0x000fe20000000000 */
[----:B------:R-:W-:Y:S06]  /*1610*/  BRA `(.L_x_24) ;  /* 0x0000000000047947 */ /* 0x000fec0003800000 */
.L_x_25:
[----:B------:R-:W-:-:S07]  /*1620*/  IADD3 R7, PT, PT, R7, -0x1, RZ ;  /* 0xffffffff07077810 */ /* 0x000fce0007ffe0ff */
.L_x_24:
        /* <DEDUP_REMOVED lines=13> */
.L_x_27:
[----:B------:R-:W-:Y:S02]  /*1700*/  VIADD R7, R7, 0xffffffff ;  /* 0xffffffff07077836 */ /* 0x000fe40000000000 */
[----:B------:R-:W-:Y:S01]  /*1710*/  VIADD R5, R5, 0xffffffff ;  /* 0xffffffff05057836 */ /* 0x000fe20000000000 */
[----:B------:R-:W-:Y:S06]  /*1720*/  BRA `(.L_x_28) ;  /* 0x00000000001c7947 */ /* 0x000fec0003800000 */
.L_x_26:
[----:B------:R-:W-:-:S13]  /*1730*/  ISETP.NE.AND P0, PT, R13, 0x3, PT ;  /* 0x000000030d00780c */ /* 0x000fda0003f05270 */
[----:B------:R-:W-:Y:S05]  /*1740*/  @!P0 BRA `(.L_x_29) ;  /* 0x0000000000108947 */ /* 0x000fea0003800000 */
[----:B------:R-:W-:-:S13]  /*1750*/  ISETP.NE.AND P0, PT, R13, 0x4, PT ;  /* 0x000000040d00780c */ /* 0x000fda0003f05270 */
[----:B------:R-:W-:Y:S05]  /*1760*/  @P0 BRA `(.L_x_28) ;  /* 0x00000000000c0947 */ /* 0x000fea0003800000 */
[----:B------:R-:W-:Y:S01]  /*1770*/  VIADD R5, R5, 0xffffffff ;  /* 0xffffffff05057836 */ /* 0x000fe20000000000 */
[----:B------:R-:W-:Y:S06]  /*1780*/  BRA `(.L_x_28) ;  /* 0x0000000000047947 */ /* 0x000fec0003800000 */
.L_x_29:
[----:B------:R-:W-:-:S07]  /*1790*/  VIADD R7, R7, 0xffffffff ;  /* 0xffffffff07077836 */ /* 0x000fce0000000000 */
.L_x_28:
[----:B------:R-:W-:Y:S01]  /*17a0*/  IMAD R6, R7, 0x41, R0 ;  /* 0x0000004107067824 */ /* 0x000fe200078e0200 */
[----:B------:R-:W-:Y:S04]  /*17b0*/  STG.E.U8 desc[UR4][R2.64+0x5], R13 ;  /* 0x0000050d02007986 */ /* 0x000fe8000c101104 */
[----:B------:R-:W-:-:S05]  /*17c0*/  IADD3 R6, PT, PT, R5, R6, RZ ;  /* 0x0000000605067210 */ /* 0x000fca0007ffe0ff */
        /* <DEDUP_REMOVED lines=10> */
.L_x_31:
[----:B------:R-:W-:Y:S02]  /*1870*/  VIADD R7, R7, 0xffffffff ;  /* 0xffffffff07077836 */ /* 0x000fe40000000000 */
[----:B------:R-:W-:Y:S01]  /*1880*/  VIADD R5, R5, 0xffffffff ;  /* 0xffffffff05057836 */ /* 0x000fe20000000000 */
[----:B------:R-:W-:Y:S06]  /*1890*/  BRA `(.L_x_32) ;  /* 0x00000000001c7947 */ /* 0x000fec0003800000 */
.L_x_30:
[----:B------:R-:W-:-:S13]  /*18a0*/  ISETP.NE.AND P0, PT, R11, 0x3, PT ;  /* 0x000000030b00780c */ /* 0x000fda0003f05270 */
[----:B------:R-:W-:Y:S05]  /*18b0*/  @!P0 BRA `(.L_x_33) ;  /* 0x0000000000108947 */ /* 0x000fea0003800000 */
[----:B------:R-:W-:-:S13]  /*18c0*/  ISETP.NE.AND P0, PT, R11, 0x4, PT ;  /* 0x000000040b00780c */ /* 0x000fda0003f05270 */
[----:B------:R-:W-:Y:S05]  /*18d0*/  @P0 BRA `(.L_x_32) ;  /* 0x00000000000c0947 */ /* 0x000fea0003800000 */
[----:B------:R-:W-:Y:S01]  /*18e0*/  VIADD R5, R5, 0xffffffff ;  /* 0xffffffff05057836 */ /* 0x000fe20000000000 */
[----:B------:R-:W-:Y:S06]  /*18f0*/  BRA `(.L_x_32) ;  /* 0x0000000000047947 */ /* 0x000fec0003800000 */
.L_x_33:
[----:B------:R-:W-:-:S07]  /*1900*/  VIADD R7, R7, 0xffffffff ;  /* 0xffffffff07077836 */ /* 0x000fce0000000000 */
.L_x_32:
[----:B------:R-:W-:Y:S01]  /*1910*/  IMAD R6, R7, 0x41, R0 ;  /* 0x0000004107067824 */ /* 0x000fe200078e0200 */
[----:B------:R-:W-:Y:S03]  /*1920*/  STG.E.U8 desc[UR4][R2.64+0x6], R11 ;  /* 0x0000060b02007986 */ /* 0x000fe6000c101104 */
[----:B------:R-:W-:-:S05]  /*1930*/  IMAD.IADD R6, R5, 0x1, R6 ;  /* 0x0000000105067824 */ /* 0x000fca00078e0206 */
[----:B------:R-:W0:Y:S02]  /*1940*/  LDS.U8 R13, [R6] ;  /* 0x00000000060d7984 */ /* 0x000e240000000000 */
[----:B0-----:R-:W-:-:S13]  /*1950*/  ISETP.GT.AND P0, PT, R13, 0x2, PT ;  /* 0x000000020d00780c */ /* 0x001fda0003f04270 */
[----:B------:R-:W-:Y:S05]  /*1960*/  @P0 BRA `(.L_x_34) ;  /* 0x0000000000280947 */ /* 0x000fea0003800000 */
[----:B------:R-:W-:-:S04]  /*1970*/  IADD3 R6, PT, PT, R13, -0x1, RZ ;  /* 0xffffffff0d067810 */ /* 0x000fc80007ffe0ff */
[----:B------:R-:W-:-:S04]  /*1980*/  LOP3.LUT R6, R6, 0xffff, RZ, 0xc0, !PT ;  /* 0x0000ffff06067812 */ /* 0x000fc800078ec0ff */
[----:B------:R-:W-:-:S13]  /*1990*/  ISETP.GE.U32.AND P0, PT, R6, 0x2, PT ;  /* 0x000000020600780c */ /* 0x000fda0003f06070 */
[----:B------:R-:W-:Y:S05]  /*19a0*/  @!P0 BRA `(.L_x_35) ;  /* 0x00000000000c8947 */ /* 0x000fea0003800000 */
[----:B------:R-:W-:-:S13]  /*19b0*/  ISETP.NE.AND P0, PT, R13, RZ, PT ;  /* 0x000000ff0d00720c */ /* 0x000fda0003f05270 */
[----:B------:R-:W-:Y:S05]  /*19c0*/  @!P0 EXIT ;  /* 0x000000000000894d */ /* 0x000fea0003800000 */
[----:B------:R-:W-:Y:S05]  /*19d0*/  BRA `(.L_x_36) ;  /* 0x0000000000287947 */ /* 0x000fea0003800000 */
.L_x_35:
[----:B------:R-:W-:Y:S02]  /*19e0*/  VIADD R7, R7, 0xffffffff ;  /* 0xffffffff07077836 */ /* 0x000fe40000000000 */
[----:B------:R-:W-:Y:S01]  /*19f0*/  VIADD R5, R5, 0xffffffff ;  /* 0xffffffff05057836 */ /* 0x000fe20000000000 */
[----:B------:R-:W-:Y:S06]  /*1a00*/  BRA `(.L_x_36) ;  /* 0x00000000001c7947 */ /* 0x000fec0003800000 */
.L_x_34:
[----:B------:R-:W-:-:S13]  /*1a10*/  ISETP.NE.AND P0, PT, R13, 0x3, PT ;  /* 0x000000030d00780c */ /* 0x000fda0003f05270 */
[----:B------:R-:W-:Y:S05]  /*1a20*/  @!P0 BRA `(.L_x_37) ;  /* 0x0000000000108947 */ /* 0x000fea0003800000 */
[----:B------:R-:W-:-:S13]  /*1a30*/  ISETP.NE.AND P0, PT, R13, 0x4, PT ;  /* 0x000000040d00780c */ /* 0x000fda0003f05270 */
[----:B------:R-:W-:Y:S05]  /*1a40*/  @P0 BRA `(.L_x_36) ;  /* 0x00000000000c0947 */ /* 0x000fea0003800000 */
[----:B------:R-:W-:Y:S01]  /*1a50*/  VIADD R5, R5, 0xffffffff ;  /* 0xffffffff05057836 */ /* 0x000fe20000000000 */
[----:B------:R-:W-:Y:S06]  /*1a60*/  BRA `(.L_x_36) ;  /* 0x0000000000047947 */ /* 0x000fec0003800000 */
.L_x_37:
[----:B------:R-:W-:-:S07]  /*1a70*/  VIADD R7, R7, 0xffffffff ;  /* 0xffffffff07077836 */ /* 0x000fce0000000000 */
.L_x_36:
[----:B------:R-:W-:Y:S01]  /*1a80*/  VIADD R9, R9, 0x8 ;  /* 0x0000000809097836 */ /* 0x000fe20000000000 */
[----:B------:R1:W-:Y:S04]  /*1a90*/  STG.E.U8 desc[UR4][R2.64+0x7], R13 ;  /* 0x0000070d02007986 */ /* 0x0003e8000c101104 */
[----:B------:R-:W-:-:S13]  /*1aa0*/  ISETP.NE.AND P0, PT, R9, 0x80, PT ;  /* 0x000000800900780c */ /* 0x000fda0003f05270 */
[----:B-1----:R-:W-:Y:S05]  /*1ab0*/  @P0 BRA `(.L_x_38) ;  /* 0xfffffff400080947 */ /* 0x002fea000383ffff */
[----:B------:R-:W-:Y:S05]  /*1ac0*/  EXIT ;  /* 0x000000000000794d */ /* 0x000fea0003800000 */
.L_x_39:
[----:B------:R-:W-:-:S00]  /*1ad0*/  BRA `(.L_x_39) ;  /* 0xfffffffc00fc7947 */ /* 0x000fc0000383ffff */
[----:B------:R-:W-:-:S00]  /*1ae0*/  NOP ;  /* 0x0000000000007918 */ /* 0x000fc00000000000 */
        /* <DEDUP_REMOVED lines=9> */
.L_x_40:


//--------------------- .nv.shared._Z11kernel_mainPcS_PiS_ --------------------------
	.section	.nv.shared._Z11kernel_mainPcS_PiS_,"aw",@nobits
	.sectionflags	@""
	.align	4
.nv.shared._Z11kernel_mainPcS_PiS_:
	.zero		22149


//--------------------- .nv.shared.reserved.0     --------------------------
	.section	.nv.shared.reserved.0,"aw",@nobits
	.weak		__nv_reservedSMEM_offset_0_alias
	.size		__nv_reservedSMEM_offset_0_alias, 0, 64
	.other		__nv_reservedSMEM_offset_0_alias,@"STO_CUDA_RESERVED_SHARED STV_DEFAULT"
__nv_reservedSMEM_offset_0_alias:
	.zero		0
	.zero		64


//--------------------- .nv.constant0._Z11kernel_mainPcS_PiS_ --------------------------
	.section	.nv.constant0._Z11kernel_mainPcS_PiS_,"a",@progbits
	.sectionflags	@""
	.align	4
.nv.constant0._Z11kernel_mainPcS_PiS_:
	.zero		928


//--------------------- SYMBOLS --------------------------

	.type		.nv.reservedSmem.offset0,@object
	.size		.nv.reservedSmem.offset0,0x4
	.type		.nv.reservedSmem.cap,@object
	.size		.nv.reservedSmem.cap,0x4
